//
// Generated by NVIDIA NVVM Compiler
//
// Compiler Build ID: CL-36424714
// Cuda compilation tools, release 13.0, V13.0.88
// Based on NVVM 20.0.0
//

.version 9.0
.target sm_100
.address_size 64

	// .globl	_Z7softmaxPfS_i
// _ZZ12SumReductionPfS_iE5sdata has been demoted

.visible .entry _Z7softmaxPfS_i(
	.param .u64 .ptr .align 1 _Z7softmaxPfS_i_param_0,
	.param .u64 .ptr .align 1 _Z7softmaxPfS_i_param_1,
	.param .u32 _Z7softmaxPfS_i_param_2
)
{
	.reg .pred 	%p<2>;
	.reg .b32 	%r<6>;
	.reg .b32 	%f<4>;
	.reg .b64 	%rd<7>;

	ld.param.u64 	%rd1, [_Z7softmaxPfS_i_param_0];
	ld.param.u64 	%rd2, [_Z7softmaxPfS_i_param_1];
	ld.param.u32 	%r2, [_Z7softmaxPfS_i_param_2];
	mov.u32 	%r3, %tid.x;
	mov.u32 	%r4, %ctaid.x;
	mov.u32 	%r5, %ntid.x;
	mad.lo.s32 	%r1, %r4, %r5, %r3;
	setp.ge.s32 	%p1, %r1, %r2;
	@%p1 bra 	$L__BB0_2;
	cvta.to.global.u64 	%rd3, %rd1;
	cvta.to.global.u64 	%rd4, %rd2;
	mul.wide.s32 	%rd5, %r1, 4;
	add.s64 	%rd6, %rd3, %rd5;
	ld.global.f32 	%f1, [%rd6];
	ld.global.f32 	%f2, [%rd4];
	div.rn.f32 	%f3, %f1, %f2;
	st.global.f32 	[%rd6], %f3;
$L__BB0_2:
	ret;

}
	// .globl	_Z18ExponentiateKernelPfi
.visible .entry _Z18ExponentiateKernelPfi(
	.param .u64 .ptr .align 1 _Z18ExponentiateKernelPfi_param_0,
	.param .u32 _Z18ExponentiateKernelPfi_param_1
)
{
	.reg .pred 	%p<2>;
	.reg .b32 	%r<8>;
	.reg .b32 	%f<14>;
	.reg .b64 	%rd<5>;

	ld.param.u64 	%rd1, [_Z18ExponentiateKernelPfi_param_0];
	ld.param.u32 	%r2, [_Z18ExponentiateKernelPfi_param_1];
	mov.u32 	%r3, %tid.x;
	mov.u32 	%r4, %ctaid.x;
	mov.u32 	%r5, %ntid.x;
	mad.lo.s32 	%r1, %r4, %r5, %r3;
	setp.ge.s32 	%p1, %r1, %r2;
	@%p1 bra 	$L__BB1_2;
	cvta.to.global.u64 	%rd2, %rd1;
	mul.wide.s32 	%rd3, %r1, 4;
	add.s64 	%rd4, %rd2, %rd3;
	ld.global.f32 	%f1, [%rd4];
	fma.rn.f32 	%f2, %f1, 0f3BBB989D, 0f3F000000;
	cvt.sat.f32.f32 	%f3, %f2;
	mov.f32 	%f4, 0f4B400001;
	mov.f32 	%f5, 0f437C0000;
	fma.rm.f32 	%f6, %f3, %f5, %f4;
	add.f32 	%f7, %f6, 0fCB40007F;
	neg.f32 	%f8, %f7;
	fma.rn.f32 	%f9, %f1, 0f3FB8AA3B, %f8;
	fma.rn.f32 	%f10, %f1, 0f32A57060, %f9;
	mov.b32 	%r6, %f6;
	shl.b32 	%r7, %r6, 23;
	mov.b32 	%f11, %r7;
	ex2.approx.ftz.f32 	%f12, %f10;
	mul.f32 	%f13, %f12, %f11;
	st.global.f32 	[%rd4], %f13;
$L__BB1_2:
	ret;

}
	// .globl	_Z12SumReductionPfS_i
.visible .entry _Z12SumReductionPfS_i(
	.param .u64 .ptr .align 1 _Z12SumReductionPfS_i_param_0,
	.param .u64 .ptr .align 1 _Z12SumReductionPfS_i_param_1,
	.param .u32 _Z12SumReductionPfS_i_param_2
)
{
	.reg .pred 	%p<6>;
	.reg .b32 	%r<14>;
	.reg .b32 	%f<9>;
	.reg .b64 	%rd<7>;
	// demoted variable
	.shared .align 4 .b8 _ZZ12SumReductionPfS_iE5sdata[512];
	ld.param.u64 	%rd1, [_Z12SumReductionPfS_i_param_0];
	ld.param.u64 	%rd2, [_Z12SumReductionPfS_i_param_1];
	ld.param.u32 	%r7, [_Z12SumReductionPfS_i_param_2];
	mov.u32 	%r1, %tid.x;
	mov.u32 	%r8, %ctaid.x;
	mov.u32 	%r13, %ntid.x;
	mad.lo.s32 	%r3, %r8, %r13, %r1;
	setp.ge.s32 	%p1, %r3, %r7;
	mov.f32 	%f8, 0f00000000;
	@%p1 bra 	$L__BB2_2;
	cvta.to.global.u64 	%rd3, %rd1;
	mul.wide.s32 	%rd4, %r3, 4;
	add.s64 	%rd5, %rd3, %rd4;
	ld.global.f32 	%f8, [%rd5];
$L__BB2_2:
	shl.b32 	%r9, %r1, 2;
	mov.u32 	%r10, _ZZ12SumReductionPfS_iE5sdata;
	add.s32 	%r4, %r10, %r9;
	st.shared.f32 	[%r4], %f8;
	bar.sync 	0;
	setp.lt.u32 	%p2, %r13, 2;
	@%p2 bra 	$L__BB2_6;
$L__BB2_3:
	shr.u32 	%r6, %r13, 1;
	setp.ge.u32 	%p3, %r1, %r6;
	@%p3 bra 	$L__BB2_5;
	shl.b32 	%r11, %r6, 2;
	add.s32 	%r12, %r4, %r11;
	ld.shared.f32 	%f4, [%r12];
	ld.shared.f32 	%f5, [%r4];
	add.f32 	%f6, %f4, %f5;
	st.shared.f32 	[%r4], %f6;
$L__BB2_5:
	bar.sync 	0;
	setp.gt.u32 	%p4, %r13, 3;
	mov.u32 	%r13, %r6;
	@%p4 bra 	$L__BB2_3;
$L__BB2_6:
	setp.ne.s32 	%p5, %r1, 0;
	@%p5 bra 	$L__BB2_8;
	ld.shared.f32 	%f7, [_ZZ12SumReductionPfS_iE5sdata];
	cvta.to.global.u64 	%rd6, %rd2;
	st.global.f32 	[%rd6], %f7;
$L__BB2_8:
	ret;

}


// ===== COMPILED SASS (sm_100) =====

	.target	sm_100

	.elftype	@"ET_EXEC"


//--------------------- .note.nv.tkinfo           --------------------------
	.section	.note.nv.tkinfo,"",@"SHT_NOTE"
	.sectionflags	@"SHF_NOTE_NV_TKINFO"
	.tkinfo
        /*0018*/ 	.word	0x00000002
        /*0030*/ 	.string	""
        /*0030*/ 	.string	"ptxas"
        /*0030*/ 	.string	"Cuda compilation tools, release 13.0, V13.0.88"
        /*0030*/ 	.string	"Build cuda_13.0.r13.0/compiler.36424714_0"
        /*0030*/ 	.string	"-arch sm_100 -m 64 "



//--------------------- .note.nv.cuinfo           --------------------------
	.section	.note.nv.cuinfo,"",@"SHT_NOTE"
	.sectionflags	@"SHF_NOTE_NV_CUINFO"
        /*0018*/ 	.short	0x0002
        /*001a*/ 	.short	0x0064
        /*001c*/ 	.short	0x0082
	.zero		2


//--------------------- .nv.info                  --------------------------
	.section	.nv.info,"",@"SHT_CUDA_INFO"
	.align	4


	//----- nvinfo : EIATTR_REGCOUNT
	.align		4
        /*0000*/ 	.byte	0x04, 0x2f
        /*0002*/ 	.short	(.L_1 - .L_0)
	.align		4
.L_0:
        /*0004*/ 	.word	index@(_Z7softmaxPfS_i)
        /*0008*/ 	.word	0x00000010


	//----- nvinfo : EIATTR_FRAME_SIZE
	.align		4
.L_1:
        /*000c*/ 	.byte	0x04, 0x11
        /*000e*/ 	.short	(.L_3 - .L_2)
	.align		4
.L_2:
        /*0010*/ 	.word	index@($__internal_0_$__cuda_sm3x_div_rn_noftz_f32_slowpath)
        /*0014*/ 	.word	0x00000000


	//----- nvinfo : EIATTR_FRAME_SIZE
	.align		4
.L_3:
        /*0018*/ 	.byte	0x04, 0x11
        /*001a*/ 	.short	(.L_5 - .L_4)
	.align		4
.L_4:
        /*001c*/ 	.word	index@(_Z7softmaxPfS_i)
        /*0020*/ 	.word	0x00000000


	//----- nvinfo : EIATTR_REGCOUNT
	.align		4
.L_5:
        /*0024*/ 	.byte	0x04, 0x2f
        /*0026*/ 	.short	(.L_7 - .L_6)
	.align		4
.L_6:
        /*0028*/ 	.word	index@(_Z18ExponentiateKernelPfi)
        /*002c*/ 	.word	0x0000000a


	//----- nvinfo : EIATTR_FRAME_SIZE
	.align		4
.L_7:
        /*0030*/ 	.byte	0x04, 0x11
        /*0032*/ 	.short	(.L_9 - .L_8)
	.align		4
.L_8:
        /*0034*/ 	.word	index@(_Z18ExponentiateKernelPfi)
        /*0038*/ 	.word	0x00000000


	//----- nvinfo : EIATTR_REGCOUNT
	.align		4
.L_9:
        /*003c*/ 	.byte	0x04, 0x2f
        /*003e*/ 	.short	(.L_11 - .L_10)
	.align		4
.L_10:
        /*0040*/ 	.word	index@(_Z12SumReductionPfS_i)
        /*0044*/ 	.word	0x0000000a


	//----- nvinfo : EIATTR_FRAME_SIZE
	.align		4
.L_11:
        /*0048*/ 	.byte	0x04, 0x11
        /*004a*/ 	.short	(.L_13 - .L_12)
	.align		4
.L_12:
        /*004c*/ 	.word	index@(_Z12SumReductionPfS_i)
        /*0050*/ 	.word	0x00000000


	//----- nvinfo : EIATTR_MIN_STACK_SIZE
	.align		4
.L_13:
        /*0054*/ 	.byte	0x04, 0x12
        /*0056*/ 	.short	(.L_15 - .L_14)
	.align		4
.L_14:
        /*0058*/ 	.word	index@(_Z12SumReductionPfS_i)
        /*005c*/ 	.word	0x00000000


	//----- nvinfo : EIATTR_MIN_STACK_SIZE
	.align		4
.L_15:
        /*0060*/ 	.byte	0x04, 0x12
        /*0062*/ 	.short	(.L_17 - .L_16)
	.align		4
.L_16:
        /*0064*/ 	.word	index@(_Z18ExponentiateKernelPfi)
        /*0068*/ 	.word	0x00000000


	//----- nvinfo : EIATTR_MIN_STACK_SIZE
	.align		4
.L_17:
        /*006c*/ 	.byte	0x04, 0x12
        /*006e*/ 	.short	(.L_19 - .L_18)
	.align		4
.L_18:
        /*0070*/ 	.word	index@(_Z7softmaxPfS_i)
        /*0074*/ 	.word	0x00000000
.L_19:


//--------------------- .nv.compat                --------------------------
	.section	.nv.compat,"",@"SHT_CUDA_COMPAT_INFO"
	.align	4
        /*0000*/ 	.byte	0x02, 0x09, 0x00, 0x00, 0x02, 0x02, 0x01, 0x00, 0x02, 0x05, 0x05, 0x00, 0x03, 0x07, 0x01, 0x01
        /*0010*/ 	.byte	0x02, 0x03, 0x00, 0x00, 0x02, 0x06, 0x01, 0x00, 0x04, 0x0b, 0x08, 0x00, 0x01, 0x00, 0x00, 0x00
        /*0020*/ 	.byte	0x00, 0x00, 0x00, 0x00


//--------------------- .nv.info._Z12SumReductionPfS_i --------------------------
	.section	.nv.info._Z12SumReductionPfS_i,"",@"SHT_CUDA_INFO"
	.sectionflags	@""
	.align	4


	//----- nvinfo : EIATTR_CUDA_API_VERSION
	.align		4
        /*0000*/ 	.byte	0x04, 0x37
        /*0002*/ 	.short	(.L_21 - .L_20)
.L_20:
        /*0004*/ 	.word	0x00000082


	//----- nvinfo : EIATTR_KPARAM_INFO
	.align		4
.L_21:
        /*0008*/ 	.byte	0x04, 0x17
        /*000a*/ 	.short	(.L_23 - .L_22)
.L_22:
        /*000c*/ 	.word	0x00000000
        /*0010*/ 	.short	0x0002
        /*0012*/ 	.short	0x0010
        /*0014*/ 	.byte	0x00, 0xf0, 0x11, 0x00


	//----- nvinfo : EIATTR_KPARAM_INFO
	.align		4
.L_23:
        /*0018*/ 	.byte	0x04, 0x17
        /*001a*/ 	.short	(.L_25 - .L_24)
.L_24:
        /*001c*/ 	.word	0x00000000
        /*0020*/ 	.short	0x0001
        /*0022*/ 	.short	0x0008
        /*0024*/ 	.byte	0x00, 0xf5, 0x21, 0x00


	//----- nvinfo : EIATTR_KPARAM_INFO
	.align		4
.L_25:
        /*0028*/ 	.byte	0x04, 0x17
        /*002a*/ 	.short	(.L_27 - .L_26)
.L_26:
        /*002c*/ 	.word	0x00000000
        /*0030*/ 	.short	0x0000
        /*0032*/ 	.short	0x0000
        /*0034*/ 	.byte	0x00, 0xf5, 0x21, 0x00


	//----- nvinfo : EIATTR_SPARSE_MMA_MASK
	.align		4
.L_27:
        /*0038*/ 	.byte	0x03, 0x50
        /*003a*/ 	.short	0x0000


	//----- nvinfo : EIATTR_MAXREG_COUNT
	.align		4
        /*003c*/ 	.byte	0x03, 0x1b
        /*003e*/ 	.short	0x00ff


	//----- nvinfo : EIATTR_NUM_BARRIERS
	.align		4
        /*0040*/ 	.byte	0x02, 0x4c
        /*0042*/ 	.byte	0x01
	.zero		1


	//----- nvinfo : EIATTR_MERCURY_ISA_VERSION
	.align		4
        /*0044*/ 	.byte	0x03, 0x5f
        /*0046*/ 	.short	0x0101


	//----- nvinfo : EIATTR_VRC_CTA_INIT_COUNT
	.align		4
        /*0048*/ 	.byte	0x02, 0x4a
	.zero		1
	.zero		1


	//----- nvinfo : EIATTR_EXIT_INSTR_OFFSETS
	.align		4
        /*004c*/ 	.byte	0x04, 0x1c
        /*004e*/ 	.short	(.L_29 - .L_28)


	//   ....[0]....
.L_28:
        /*0050*/ 	.word	0x00000200


	//   ....[1]....
        /*0054*/ 	.word	0x00000270


	//----- nvinfo : EIATTR_CBANK_PARAM_SIZE
	.align		4
.L_29:
        /*0058*/ 	.byte	0x03, 0x19
        /*005a*/ 	.short	0x0014


	//----- nvinfo : EIATTR_PARAM_CBANK
	.align		4
        /*005c*/ 	.byte	0x04, 0x0a
        /*005e*/ 	.short	(.L_31 - .L_30)
	.align		4
.L_30:
        /*0060*/ 	.word	index@(.nv.constant0._Z12SumReductionPfS_i)
        /*0064*/ 	.short	0x0380
        /*0066*/ 	.short	0x0014


	//----- nvinfo : EIATTR_SW_WAR
	.align		4
.L_31:
        /*0068*/ 	.byte	0x04, 0x36
        /*006a*/ 	.short	(.L_33 - .L_32)
.L_32:
        /*006c*/ 	.word	0x00000008
.L_33:


//--------------------- .nv.info._Z18ExponentiateKernelPfi --------------------------
	.section	.nv.info._Z18ExponentiateKernelPfi,"",@"SHT_CUDA_INFO"
	.sectionflags	@""
	.align	4


	//----- nvinfo : EIATTR_CUDA_API_VERSION
	.align		4
        /*0000*/ 	.byte	0x04, 0x37
        /*0002*/ 	.short	(.L_35 - .L_34)
.L_34:
        /*0004*/ 	.word	0x00000082


	//----- nvinfo : EIATTR_KPARAM_INFO
	.align		4
.L_35:
        /*0008*/ 	.byte	0x04, 0x17
        /*000a*/ 	.short	(.L_37 - .L_36)
.L_36:
        /*000c*/ 	.word	0x00000000
        /*0010*/ 	.short	0x0001
        /*0012*/ 	.short	0x0008
        /*0014*/ 	.byte	0x00, 0xf0, 0x11, 0x00


	//----- nvinfo : EIATTR_KPARAM_INFO
	.align		4
.L_37:
        /*0018*/ 	.byte	0x04, 0x17
        /*001a*/ 	.short	(.L_39 - .L_38)
.L_38:
        /*001c*/ 	.word	0x00000000
        /*0020*/ 	.short	0x0000
        /*0022*/ 	.short	0x0000
        /*0024*/ 	.byte	0x00, 0xf5, 0x21, 0x00


	//----- nvinfo : EIATTR_SPARSE_MMA_MASK
	.align		4
.L_39:
        /*0028*/ 	.byte	0x03, 0x50
        /*002a*/ 	.short	0x0000


	//----- nvinfo : EIATTR_MAXREG_COUNT
	.align		4
        /*002c*/ 	.byte	0x03, 0x1b
        /*002e*/ 	.short	0x00ff


	//----- nvinfo : EIATTR_MERCURY_ISA_VERSION
	.align		4
        /*0030*/ 	.byte	0x03, 0x5f
        /*0032*/ 	.short	0x0101


	//----- nvinfo : EIATTR_VRC_CTA_INIT_COUNT
	.align		4
        /*0034*/ 	.byte	0x02, 0x4a
	.zero		1
	.zero		1


	//----- nvinfo : EIATTR_EXIT_INSTR_OFFSETS
	.align		4
        /*0038*/ 	.byte	0x04, 0x1c
        /*003a*/ 	.short	(.L_41 - .L_40)


	//   ....[0]....
.L_40:
        /*003c*/ 	.word	0x00000070


	//   ....[1]....
        /*0040*/ 	.word	0x00000170


	//----- nvinfo : EIATTR_CBANK_PARAM_SIZE
	.align		4
.L_41:
        /*0044*/ 	.byte	0x03, 0x19
        /*0046*/ 	.short	0x000c


	//----- nvinfo : EIATTR_PARAM_CBANK
	.align		4
        /*0048*/ 	.byte	0x04, 0x0a
        /*004a*/ 	.short	(.L_43 - .L_42)
	.align		4
.L_42:
        /*004c*/ 	.word	index@(.nv.constant0._Z18ExponentiateKernelPfi)
        /*0050*/ 	.short	0x0380
        /*0052*/ 	.short	0x000c


	//----- nvinfo : EIATTR_SW_WAR
	.align		4
.L_43:
        /*0054*/ 	.byte	0x04, 0x36
        /*0056*/ 	.short	(.L_45 - .L_44)
.L_44:
        /*0058*/ 	.word	0x00000008
.L_45:


//--------------------- .nv.info._Z7softmaxPfS_i  --------------------------
	.section	.nv.info._Z7softmaxPfS_i,"",@"SHT_CUDA_INFO"
	.sectionflags	@""
	.align	4


	//----- nvinfo : EIATTR_CUDA_API_VERSION
	.align		4
        /*0000*/ 	.byte	0x04, 0x37
        /*0002*/ 	.short	(.L_47 - .L_46)
.L_46:
        /*0004*/ 	.word	0x00000082


	//----- nvinfo : EIATTR_KPARAM_INFO
	.align		4
.L_47:
        /*0008*/ 	.byte	0x04, 0x17
        /*000a*/ 	.short	(.L_49 - .L_48)
.L_48:
        /*000c*/ 	.word	0x00000000
        /*0010*/ 	.short	0x0002
        /*0012*/ 	.short	0x0010
        /*0014*/ 	.byte	0x00, 0xf0, 0x11, 0x00


	//----- nvinfo : EIATTR_KPARAM_INFO
	.align		4
.L_49:
        /*0018*/ 	.byte	0x04, 0x17
        /*001a*/ 	.short	(.L_51 - .L_50)
.L_50:
        /*001c*/ 	.word	0x00000000
        /*0020*/ 	.short	0x0001
        /*0022*/ 	.short	0x0008
        /*0024*/ 	.byte	0x00, 0xf5, 0x21, 0x00


	//----- nvinfo : EIATTR_KPARAM_INFO
	.align		4
.L_51:
        /*0028*/ 	.byte	0x04, 0x17
        /*002a*/ 	.short	(.L_53 - .L_52)
.L_52:
        /*002c*/ 	.word	0x00000000
        /*0030*/ 	.short	0x0000
        /*0032*/ 	.short	0x0000
        /*0034*/ 	.byte	0x00, 0xf5, 0x21, 0x00


	//----- nvinfo : EIATTR_SPARSE_MMA_MASK
	.align		4
.L_53:
        /*0038*/ 	.byte	0x03, 0x50
        /*003a*/ 	.short	0x0000


	//----- nvinfo : EIATTR_MAXREG_COUNT
	.align		4
        /*003c*/ 	.byte	0x03, 0x1b
        /*003e*/ 	.short	0x00ff


	//----- nvinfo : EIATTR_MERCURY_ISA_VERSION
	.align		4
        /*0040*/ 	.byte	0x03, 0x5f
        /*0042*/ 	.short	0x0101


	//----- nvinfo : EIATTR_VRC_CTA_INIT_COUNT
	.align		4
        /*0044*/ 	.byte	0x02, 0x4a
	.zero		1
	.zero		1


	//----- nvinfo : EIATTR_EXIT_INSTR_OFFSETS
	.align		4
        /*0048*/ 	.byte	0x04, 0x1c
        /*004a*/ 	.short	(.L_55 - .L_54)


	//   ....[0]....
.L_54:
        /*004c*/ 	.word	0x00000070


	//   ....[1]....
        /*0050*/ 	.word	0x000001c0


	//----- nvinfo : EIATTR_CRS_STACK_SIZE
	.align		4
.L_55:
        /*0054*/ 	.byte	0x04, 0x1e
        /*0056*/ 	.short	(.L_57 - .L_56)
.L_56:
        /*0058*/ 	.word	0x00000000


	//----- nvinfo : EIATTR_CBANK_PARAM_SIZE
	.align		4
.L_57:
        /*005c*/ 	.byte	0x03, 0x19
        /*005e*/ 	.short	0x0014


	//----- nvinfo : EIATTR_PARAM_CBANK
	.align		4
        /*0060*/ 	.byte	0x04, 0x0a
        /*0062*/ 	.short	(.L_59 - .L_58)
	.align		4
.L_58:
        /*0064*/ 	.word	index@(.nv.constant0._Z7softmaxPfS_i)
        /*0068*/ 	.short	0x0380
        /*006a*/ 	.short	0x0014


	//----- nvinfo : EIATTR_SW_WAR
	.align		4
.L_59:
        /*006c*/ 	.byte	0x04, 0x36
        /*006e*/ 	.short	(.L_61 - .L_60)
.L_60:
        /*0070*/ 	.word	0x00000008
.L_61:


//--------------------- .nv.callgraph             --------------------------
	.section	.nv.callgraph,"",@"SHT_CUDA_CALLGRAPH"
	.align	4
	.sectionentsize	8
	.align		4
        /*0000*/ 	.word	0x00000000
	.align		4
        /*0004*/ 	.word	0xffffffff
	.align		4
        /*0008*/ 	.word	0x00000000
	.align		4
        /*000c*/ 	.word	0xfffffffe
	.align		4
        /*0010*/ 	.word	0x00000000
	.align		4
        /*0014*/ 	.word	0xfffffffd
	.align		4
        /*0018*/ 	.word	0x00000000
	.align		4
        /*001c*/ 	.word	0xfffffffc


//--------------------- .text._Z12SumReductionPfS_i --------------------------
	.section	.text._Z12SumReductionPfS_i,"ax",@progbits
	.align	128
        .global         _Z12SumReductionPfS_i
        .type           _Z12SumReductionPfS_i,@function
        .size           _Z12SumReductionPfS_i,(.L_x_19 - _Z12SumReductionPfS_i)
        .other          _Z12SumReductionPfS_i,@"STO_CUDA_ENTRY STV_DEFAULT"
_Z12SumReductionPfS_i:
.text._Z12SumReductionPfS_i:
[----:B------:R-:W-:Y:S01]  /*0000*/  LDC R1, c[0x0][0x37c] ;  /* 0x0000df00ff017b82 */ /* 0x000fe20000000800 */
[----:B------:R-:W0:Y:S07]  /*0010*/  S2R R7, SR_TID.X ;  /* 0x0000000000077919 */ /* 0x000e2e0000002100 */
[----:B------:R-:W0:Y:S01]  /*0020*/  S2UR UR4, SR_CTAID.X ;  /* 0x00000000000479c3 */ /* 0x000e220000002500 */
[----:B------:R-:W1:Y:S01]  /*0030*/  LDCU UR5, c[0x0][0x390] ;  /* 0x00007200ff0577ac */ /* 0x000e620008000800 */
[----:B------:R-:W-:Y:S01]  /*0040*/  IMAD.MOV.U32 R4, RZ, RZ, RZ ;  /* 0x000000ffff047224 */ /* 0x000fe200078e00ff */
[----:B------:R-:W2:Y:S05]  /*0050*/  LDCU.64 UR6, c[0x0][0x358] ;  /* 0x00006b00ff0677ac */ /* 0x000eaa0008000a00 */
[----:B------:R-:W0:Y:S02]  /*0060*/  LDC R0, c[0x0][0x360] ;  /* 0x0000d800ff007b82 */ /* 0x000e240000000800 */
[----:B0-----:R-:W-:-:S05]  /*0070*/  IMAD R5, R0, UR4, R7 ;  /* 0x0000000400057c24 */ /* 0x001fca000f8e0207 */
[----:B-1----:R-:W-:-:S13]  /*0080*/  ISETP.GE.AND P0, PT, R5, UR5, PT ;  /* 0x0000000505007c0c */ /* 0x002fda000bf06270 */
[----:B------:R-:W0:Y:S02]  /*0090*/  @!P0 LDC.64 R2, c[0x0][0x380] ;  /* 0x0000e000ff028b82 */ /* 0x000e240000000a00 */
[----:B0-----:R-:W-:-:S05]  /*00a0*/  @!P0 IMAD.WIDE R2, R5, 0x4, R2 ;  /* 0x0000000405028825 */ /* 0x001fca00078e0202 */
[----:B--2---:R-:W2:Y:S01]  /*00b0*/  @!P0 LDG.E R4, desc[UR6][R2.64] ;  /* 0x0000000602048981 */ /* 0x004ea2000c1e1900 */
[----:B------:R-:W0:Y:S01]  /*00c0*/  S2UR UR5, SR_CgaCtaId ;  /* 0x00000000000579c3 */ /* 0x000e220000008800 */
[----:B------:R-:W-:Y:S01]  /*00d0*/  UMOV UR4, 0x400 ;  /* 0x0000040000047882 */ /* 0x000fe20000000000 */
[----:B------:R-:W-:Y:S02]  /*00e0*/  ISETP.GE.U32.AND P1, PT, R0, 0x2, PT ;  /* 0x000000020000780c */ /* 0x000fe40003f26070 */
[----:B------:R-:W-:Y:S01]  /*00f0*/  ISETP.NE.AND P0, PT, R7, RZ, PT ;  /* 0x000000ff0700720c */ /* 0x000fe20003f05270 */
[----:B0-----:R-:W-:-:S06]  /*0100*/  ULEA UR4, UR5, UR4, 0x18 ;  /* 0x0000000405047291 */ /* 0x001fcc000f8ec0ff */
[----:B------:R-:W-:-:S05]  /*0110*/  LEA R5, R7, UR4, 0x2 ;  /* 0x0000000407057c11 */ /* 0x000fca000f8e10ff */
[----:B--2---:R0:W-:Y:S01]  /*0120*/  STS [R5], R4 ;  /* 0x0000000405007388 */ /* 0x0041e20000000800 */
[----:B------:R-:W-:Y:S06]  /*0130*/  BAR.SYNC.DEFER_BLOCKING 0x0 ;  /* 0x0000000000007b1d */ /* 0x000fec0000010000 */
[----:B------:R-:W-:Y:S05]  /*0140*/  @!P1 BRA `(.L_x_0) ;  /* 0x00000000002c9947 */ /* 0x000fea0003800000 */
.L_x_1:
[----:B------:R-:W-:-:S04]  /*0150*/  SHF.R.U32.HI R6, RZ, 0x1, R0 ;  /* 0x00000001ff067819 */ /* 0x000fc80000011600 */
[----:B------:R-:W-:-:S13]  /*0160*/  ISETP.GE.U32.AND P1, PT, R7, R6, PT ;  /* 0x000000060700720c */ /* 0x000fda0003f26070 */
[----:B------:R-:W-:Y:S01]  /*0170*/  @!P1 IMAD R2, R6, 0x4, R5 ;  /* 0x0000000406029824 */ /* 0x000fe200078e0205 */
[----:B------:R-:W-:Y:S05]  /*0180*/  @!P1 LDS R3, [R5] ;  /* 0x0000000005039984 */ /* 0x000fea0000000800 */
[----:B------:R-:W0:Y:S02]  /*0190*/  @!P1 LDS R2, [R2] ;  /* 0x0000000002029984 */ /* 0x000e240000000800 */
[----:B0-----:R-:W-:-:S05]  /*01a0*/  @!P1 FADD R4, R2, R3 ;  /* 0x0000000302049221 */ /* 0x001fca0000000000 */
[----:B------:R1:W-:Y:S01]  /*01b0*/  @!P1 STS [R5], R4 ;  /* 0x0000000405009388 */ /* 0x0003e20000000800 */
[----:B------:R-:W-:Y:S01]  /*01c0*/  BAR.SYNC.DEFER_BLOCKING 0x0 ;  /* 0x0000000000007b1d */ /* 0x000fe20000010000 */
[----:B------:R-:W-:Y:S01]  /*01d0*/  ISETP.GT.U32.AND P1, PT, R0, 0x3, PT ;  /* 0x000000030000780c */ /* 0x000fe20003f24070 */
[----:B------:R-:W-:-:S12]  /*01e0*/  IMAD.MOV.U32 R0, RZ, RZ, R6 ;  /* 0x000000ffff007224 */ /* 0x000fd800078e0006 */
[----:B-1----:R-:W-:Y:S05]  /*01f0*/  @P1 BRA `(.L_x_1) ;  /* 0xfffffffc00d41947 */ /* 0x002fea000383ffff */
.L_x_0:
[----:B------:R-:W-:Y:S05]  /*0200*/  @P0 EXIT ;  /* 0x000000000000094d */ /* 0x000fea0003800000 */
[----:B------:R-:W1:Y:S01]  /*0210*/  S2UR UR5, SR_CgaCtaId ;  /* 0x00000000000579c3 */ /* 0x000e620000008800 */
[----:B------:R-:W-:-:S07]  /*0220*/  UMOV UR4, 0x400 ;  /* 0x0000040000047882 */ /* 0x000fce0000000000 */
[----:B------:R-:W2:Y:S01]  /*0230*/  LDC.64 R2, c[0x0][0x388] ;  /* 0x0000e200ff027b82 */ /* 0x000ea20000000a00 */
[----:B-1----:R-:W-:-:S09]  /*0240*/  ULEA UR4, UR5, UR4, 0x18 ;  /* 0x0000000405047291 */ /* 0x002fd2000f8ec0ff */
[----:B0-----:R-:W2:Y:S04]  /*0250*/  LDS R5, [UR4] ;  /* 0x00000004ff057984 */ /* 0x001ea80008000800 */
[----:B--2---:R-:W-:Y:S01]  /*0260*/  STG.E desc[UR6][R2.64], R5 ;  /* 0x0000000502007986 */ /* 0x004fe2000c101906 */
[----:B------:R-:W-:Y:S05]  /*0270*/  EXIT ;  /* 0x000000000000794d */ /* 0x000fea0003800000 */
.L_x_2:
[----:B------:R-:W-:-:S00]  /*0280*/  BRA `(.L_x_2) ;  /* 0xfffffffc00fc7947 */ /* 0x000fc0000383ffff */
[----:B------:R-:W-:-:S00]  /*0290*/  NOP ;  /* 0x0000000000007918 */ /* 0x000fc00000000000 */
        /* <DEDUP_REMOVED lines=14> */
.L_x_19:


//--------------------- .text._Z18ExponentiateKernelPfi --------------------------
	.section	.text._Z18ExponentiateKernelPfi,"ax",@progbits
	.align	128
        .global         _Z18ExponentiateKernelPfi
        .type           _Z18ExponentiateKernelPfi,@function
        .size           _Z18ExponentiateKernelPfi,(.L_x_20 - _Z18ExponentiateKernelPfi)
        .other          _Z18ExponentiateKernelPfi,@"STO_CUDA_ENTRY STV_DEFAULT"
_Z18ExponentiateKernelPfi:
.text._Z18ExponentiateKernelPfi:
[----:B------:R-:W-:Y:S01]  /*0000*/  LDC R1, c[0x0][0x37c] ;  /* 0x0000df00ff017b82 */ /* 0x000fe20000000800 */
[----:B------:R-:W0:Y:S07]  /*0010*/  S2R R5, SR_TID.X ;  /* 0x0000000000057919 */ /* 0x000e2e0000002100 */
[----:B------:R-:W0:Y:S01]  /*0020*/  S2UR UR4, SR_CTAID.X ;  /* 0x00000000000479c3 */ /* 0x000e220000002500 */
[----:B------:R-:W1:Y:S07]  /*0030*/  LDCU UR5, c[0x0][0x388] ;  /* 0x00007100ff0577ac */ /* 0x000e6e0008000800 */
[----:B------:R-:W0:Y:S02]  /*0040*/  LDC R0, c[0x0][0x360] ;  /* 0x0000d800ff007b82 */ /* 0x000e240000000800 */
[----:B0-----:R-:W-:-:S05]  /*0050*/  IMAD R5, R0, UR4, R5 ;  /* 0x0000000400057c24 */ /* 0x001fca000f8e0205 */
[----:B-1----:R-:W-:-:S13]  /*0060*/  ISETP.GE.AND P0, PT, R5, UR5, PT ;  /* 0x0000000505007c0c */ /* 0x002fda000bf06270 */
[----:B------:R-:W-:Y:S05]  /*0070*/  @P0 EXIT ;  /* 0x000000000000094d */ /* 0x000fea0003800000 */
[----:B------:R-:W0:Y:S01]  /*0080*/  LDC.64 R2, c[0x0][0x380] ;  /* 0x0000e000ff027b82 */ /* 0x000e220000000a00 */
[----:B------:R-:W1:Y:S01]  /*0090*/  LDCU.64 UR4, c[0x0][0x358] ;  /* 0x00006b00ff0477ac */ /* 0x000e620008000a00 */
[----:B0-----:R-:W-:-:S05]  /*00a0*/  IMAD.WIDE R2, R5, 0x4, R2 ;  /* 0x0000000405027825 */ /* 0x001fca00078e0202 */
[----:B-1----:R-:W2:Y:S01]  /*00b0*/  LDG.E R0, desc[UR4][R2.64] ;  /* 0x0000000402007981 */ /* 0x002ea2000c1e1900 */
[----:B------:R-:W-:Y:S01]  /*00c0*/  HFMA2 R5, -RZ, RZ, 0.96630859375, -0.0022525787353515625 ;  /* 0x3bbb989dff057431 */ /* 0x000fe200000001ff */
[----:B------:R-:W-:-:S04]  /*00d0*/  MOV R7, 0x437c0000 ;  /* 0x437c000000077802 */ /* 0x000fc80000000f00 */
[----:B--2---:R-:W-:-:S04]  /*00e0*/  FFMA.SAT R4, R0, R5, 0.5 ;  /* 0x3f00000000047423 */ /* 0x004fc80000002005 */
[----:B------:R-:W-:-:S04]  /*00f0*/  FFMA.RM R4, R4, R7, 12582913 ;  /* 0x4b40000104047423 */ /* 0x000fc80000004007 */
[C---:B------:R-:W-:Y:S01]  /*0100*/  FADD R5, R4.reuse, -12583039 ;  /* 0xcb40007f04057421 */ /* 0x040fe20000000000 */
[----:B------:R-:W-:-:S03]  /*0110*/  SHF.L.U32 R4, R4, 0x17, RZ ;  /* 0x0000001704047819 */ /* 0x000fc600000006ff */
[----:B------:R-:W-:-:S04]  /*0120*/  FFMA R5, R0, 1.4426950216293334961, -R5 ;  /* 0x3fb8aa3b00057823 */ /* 0x000fc80000000805 */
[----:B------:R-:W-:-:S06]  /*0130*/  FFMA R5, R0, 1.925963033500011079e-08, R5 ;  /* 0x32a5706000057823 */ /* 0x000fcc0000000005 */
[----:B------:R-:W0:Y:S02]  /*0140*/  MUFU.EX2 R5, R5 ;  /* 0x0000000500057308 */ /* 0x000e240000000800 */
[----:B0-----:R-:W-:-:S05]  /*0150*/  FMUL R7, R4, R5 ;  /* 0x0000000504077220 */ /* 0x001fca0000400000 */
[----:B------:R-:W-:Y:S01]  /*0160*/  STG.E desc[UR4][R2.64], R7 ;  /* 0x0000000702007986 */ /* 0x000fe2000c101904 */
[----:B------:R-:W-:Y:S05]  /*0170*/  EXIT ;  /* 0x000000000000794d */ /* 0x000fea0003800000 */
.L_x_3:
        /* <DEDUP_REMOVED lines=16> */
.L_x_20:


//--------------------- .text._Z7softmaxPfS_i     --------------------------
	.section	.text._Z7softmaxPfS_i,"ax",@progbits
	.align	128
        .global         _Z7softmaxPfS_i
        .type           _Z7softmaxPfS_i,@function
        .size           _Z7softmaxPfS_i,(.L_x_18 - _Z7softmaxPfS_i)
        .other          _Z7softmaxPfS_i,@"STO_CUDA_ENTRY STV_DEFAULT"
_Z7softmaxPfS_i:
.text._Z7softmaxPfS_i:
        /* <DEDUP_REMOVED lines=9> */
[----:B------:R-:W0:Y:S07]  /*0090*/  LDCU.64 UR4, c[0x0][0x358] ;  /* 0x00006b00ff0477ac */ /* 0x000e2e0008000a00 */
[----:B------:R-:W1:Y:S01]  /*00a0*/  LDC.64 R4, c[0x0][0x380] ;  /* 0x0000e000ff047b82 */ /* 0x000e620000000a00 */
[----:B0-----:R-:W2:Y:S01]  /*00b0*/  LDG.E R3, desc[UR4][R2.64] ;  /* 0x0000000402037981 */ /* 0x001ea2000c1e1900 */
[----:B-1----:R-:W-:-:S05]  /*00c0*/  IMAD.WIDE R4, R7, 0x4, R4 ;  /* 0x0000000407047825 */ /* 0x002fca00078e0204 */
[----:B------:R-:W3:Y:S01]  /*00d0*/  LDG.E R0, desc[UR4][R4.64] ;  /* 0x0000000404007981 */ /* 0x000ee2000c1e1900 */
[----:B------:R-:W-:Y:S01]  /*00e0*/  BSSY.RECONVERGENT B0, `(.L_x_4) ;  /* 0x000000c000007945 */ /* 0x000fe20003800200 */
[----:B--2---:R-:W0:Y:S08]  /*00f0*/  MUFU.RCP R6, R3 ;  /* 0x0000000300067308 */ /* 0x004e300000001000 */
[----:B---3--:R-:W1:Y:S01]  /*0100*/  FCHK P0, R0, R3 ;  /* 0x0000000300007302 */ /* 0x008e620000000000 */
[----:B0-----:R-:W-:-:S04]  /*0110*/  FFMA R7, -R3, R6, 1 ;  /* 0x3f80000003077423 */ /* 0x001fc80000000106 */
[----:B------:R-:W-:-:S04]  /*0120*/  FFMA R7, R6, R7, R6 ;  /* 0x0000000706077223 */ /* 0x000fc80000000006 */
[----:B------:R-:W-:-:S04]  /*0130*/  FFMA R6, R0, R7, RZ ;  /* 0x0000000700067223 */ /* 0x000fc800000000ff */
[----:B------:R-:W-:-:S04]  /*0140*/  FFMA R8, -R3, R6, R0 ;  /* 0x0000000603087223 */ /* 0x000fc80000000100 */
[----:B------:R-:W-:Y:S01]  /*0150*/  FFMA R7, R7, R8, R6 ;  /* 0x0000000807077223 */ /* 0x000fe20000000006 */
[----:B-1----:R-:W-:Y:S06]  /*0160*/  @!P0 BRA `(.L_x_5) ;  /* 0x00000000000c8947 */ /* 0x002fec0003800000 */
[----:B------:R-:W-:-:S07]  /*0170*/  MOV R2, 0x190 ;  /* 0x0000019000027802 */ /* 0x000fce0000000f00 */
[----:B------:R-:W-:Y:S05]  /*0180*/  CALL.REL.NOINC `($__internal_0_$__cuda_sm3x_div_rn_noftz_f32_slowpath) ;  /* 0x0000000000107944 */ /* 0x000fea0003c00000 */
[----:B------:R-:W-:-:S07]  /*0190*/  IMAD.MOV.U32 R7, RZ, RZ, R0 ;  /* 0x000000ffff077224 */ /* 0x000fce00078e0000 */
.L_x_5:
[----:B------:R-:W-:Y:S05]  /*01a0*/  BSYNC.RECONVERGENT B0 ;  /* 0x0000000000007941 */ /* 0x000fea0003800200 */
.L_x_4:
[----:B------:R-:W-:Y:S01]  /*01b0*/  STG.E desc[UR4][R4.64], R7 ;  /* 0x0000000704007986 */ /* 0x000fe2000c101904 */
[----:B------:R-:W-:Y:S05]  /*01c0*/  EXIT ;  /* 0x000000000000794d */ /* 0x000fea0003800000 */
        .weak           $__internal_0_$__cuda_sm3x_div_rn_noftz_f32_slowpath
        .type           $__internal_0_$__cuda_sm3x_div_rn_noftz_f32_slowpath,@function
        .size           $__internal_0_$__cuda_sm3x_div_rn_noftz_f32_slowpath,(.L_x_18 - $__internal_0_$__cuda_sm3x_div_rn_noftz_f32_slowpath)
$__internal_0_$__cuda_sm3x_div_rn_noftz_f32_slowpath:
[--C-:B------:R-:W-:Y:S01]  /*01d0*/  SHF.R.U32.HI R7, RZ, 0x17, R3.reuse ;  /* 0x00000017ff077819 */ /* 0x100fe20000011603 */
[----:B------:R-:W-:Y:S01]  /*01e0*/  BSSY.RECONVERGENT B1, `(.L_x_6) ;  /* 0x0000064000017945 */ /* 0x000fe20003800200 */
[--C-:B------:R-:W-:Y:S01]  /*01f0*/  SHF.R.U32.HI R6, RZ, 0x17, R0.reuse ;  /* 0x00000017ff067819 */ /* 0x100fe20000011600 */
[----:B------:R-:W-:Y:S01]  /*0200*/  IMAD.MOV.U32 R8, RZ, RZ, R0 ;  /* 0x000000ffff087224 */ /* 0x000fe200078e0000 */
[----:B------:R-:W-:Y:S01]  /*0210*/  LOP3.LUT R7, R7, 0xff, RZ, 0xc0, !PT ;  /* 0x000000ff07077812 */ /* 0x000fe200078ec0ff */
[----:B------:R-:W-:Y:S01]  /*0220*/  IMAD.MOV.U32 R9, RZ, RZ, R3 ;  /* 0x000000ffff097224 */ /* 0x000fe200078e0003 */
[----:B------:R-:W-:-:S03]  /*0230*/  LOP3.LUT R6, R6, 0xff, RZ, 0xc0, !PT ;  /* 0x000000ff06067812 */ /* 0x000fc600078ec0ff */
[----:B------:R-:W-:Y:S02]  /*0240*/  VIADD R12, R7, 0xffffffff ;  /* 0xffffffff070c7836 */ /* 0x000fe40000000000 */
[----:B------:R-:W-:-:S03]  /*0250*/  VIADD R11, R6, 0xffffffff ;  /* 0xffffffff060b7836 */ /* 0x000fc60000000000 */
[----:B------:R-:W-:-:S04]  /*0260*/  ISETP.GT.U32.AND P0, PT, R12, 0xfd, PT ;  /* 0x000000fd0c00780c */ /* 0x000fc80003f04070 */
[----:B------:R-:W-:-:S13]  /*0270*/  ISETP.GT.U32.OR P0, PT, R11, 0xfd, P0 ;  /* 0x000000fd0b00780c */ /* 0x000fda0000704470 */
[----:B------:R-:W-:Y:S01]  /*0280*/  @!P0 IMAD.MOV.U32 R10, RZ, RZ, RZ ;  /* 0x000000ffff0a8224 */ /* 0x000fe200078e00ff */
[----:B------:R-:W-:Y:S06]  /*0290*/  @!P0 BRA `(.L_x_7) ;  /* 0x00000000005c8947 */ /* 0x000fec0003800000 */
[----:B------:R-:W-:Y:S02]  /*02a0*/  FSETP.GTU.FTZ.AND P0, PT, |R0|, +INF , PT ;  /* 0x7f8000000000780b */ /* 0x000fe40003f1c200 */
[----:B------:R-:W-:-:S04]  /*02b0*/  FSETP.GTU.FTZ.AND P1, PT, |R3|, +INF , PT ;  /* 0x7f8000000300780b */ /* 0x000fc80003f3c200 */
[----:B------:R-:W-:-:S13]  /*02c0*/  PLOP3.LUT P0, PT, P0, P1, PT, 0xf8, 0x8f ;  /* 0x00000000008f781c */ /* 0x000fda0000703f70 */
[----:B------:R-:W-:Y:S05]  /*02d0*/  @P0 BRA `(.L_x_8) ;  /* 0x00000004004c0947 */ /* 0x000fea0003800000 */
[----:B------:R-:W-:-:S13]  /*02e0*/  LOP3.LUT P0, RZ, R9, 0x7fffffff, R8, 0xc8, !PT ;  /* 0x7fffffff09ff7812 */ /* 0x000fda000780c808 */
[----:B------:R-:W-:Y:S05]  /*02f0*/  @!P0 BRA `(.L_x_9) ;  /* 0x00000004003c8947 */ /* 0x000fea0003800000 */
[C---:B------:R-:W-:Y:S02]  /*0300*/  FSETP.NEU.FTZ.AND P2, PT, |R0|.reuse, +INF , PT ;  /* 0x7f8000000000780b */ /* 0x040fe40003f5d200 */
[----:B------:R-:W-:Y:S02]  /*0310*/  FSETP.NEU.FTZ.AND P1, PT, |R3|, +INF , PT ;  /* 0x7f8000000300780b */ /* 0x000fe40003f3d200 */
[----:B------:R-:W-:-:S11]  /*0320*/  FSETP.NEU.FTZ.AND P0, PT, |R0|, +INF , PT ;  /* 0x7f8000000000780b */ /* 0x000fd60003f1d200 */
[----:B------:R-:W-:Y:S05]  /*0330*/  @!P1 BRA !P2, `(.L_x_9) ;  /* 0x00000004002c9947 */ /* 0x000fea0005000000 */
[----:B------:R-:W-:-:S04]  /*0340*/  LOP3.LUT P2, RZ, R8, 0x7fffffff, RZ, 0xc0, !PT ;  /* 0x7fffffff08ff7812 */ /* 0x000fc8000784c0ff */
[----:B------:R-:W-:-:S13]  /*0350*/  PLOP3.LUT P1, PT, P1, P2, PT, 0x2f, 0xf2 ;  /* 0x0000000000f2781c */ /* 0x000fda0000f24577 */
[----:B------:R-:W-:Y:S05]  /*0360*/  @P1 BRA `(.L_x_10) ;  /* 0x0000000400181947 */ /* 0x000fea0003800000 */
[----:B------:R-:W-:-:S04]  /*0370*/  LOP3.LUT P1, RZ, R9, 0x7fffffff, RZ, 0xc0, !PT ;  /* 0x7fffffff09ff7812 */ /* 0x000fc8000782c0ff */
[----:B------:R-:W-:-:S13]  /*0380*/  PLOP3.LUT P0, PT, P0, P1, PT, 0x2f, 0xf2 ;  /* 0x0000000000f2781c */ /* 0x000fda0000702577 */
[----:B------:R-:W-:Y:S05]  /*0390*/  @P0 BRA `(.L_x_11) ;  /* 0x0000000400000947 */ /* 0x000fea0003800000 */
[----:B------:R-:W-:Y:S02]  /*03a0*/  ISETP.GE.AND P0, PT, R11, RZ, PT ;  /* 0x000000ff0b00720c */ /* 0x000fe40003f06270 */
[----:B------:R-:W-:-:S11]  /*03b0*/  ISETP.GE.AND P1, PT, R12, RZ, PT ;  /* 0x000000ff0c00720c */ /* 0x000fd60003f26270 */
[----:B------:R-:W-:Y:S02]  /*03c0*/  @P0 IMAD.MOV.U32 R10, RZ, RZ, RZ ;  /* 0x000000ffff0a0224 */ /* 0x000fe400078e00ff */
[----:B------:R-:W-:Y:S01]  /*03d0*/  @!P0 FFMA R8, R0, 1.84467440737095516160e+19, RZ ;  /* 0x5f80000000088823 */ /* 0x000fe200000000ff */
[----:B------:R-:W-:Y:S02]  /*03e0*/  @!P0 IMAD.MOV.U32 R10, RZ, RZ, -0x40 ;  /* 0xffffffc0ff0a8424 */ /* 0x000fe400078e00ff */
[----:B------:R-:W-:Y:S02]  /*03f0*/  @!P1 FFMA R9, R3, 1.84467440737095516160e+19, RZ ;  /* 0x5f80000003099823 */ /* 0x000fe400000000ff */
[----:B------:R-:W-:-:S07]  /*0400*/  @!P1 VIADD R10, R10, 0x40 ;  /* 0x000000400a0a9836 */ /* 0x000fce0000000000 */
.L_x_7:
[----:B------:R-:W-:Y:S01]  /*0410*/  LEA R0, R7, 0xc0800000, 0x17 ;  /* 0xc080000007007811 */ /* 0x000fe200078eb8ff */
[----:B------:R-:W-:Y:S01]  /*0420*/  VIADD R6, R6, 0xffffff81 ;  /* 0xffffff8106067836 */ /* 0x000fe20000000000 */
[----:B------:R-:W-:Y:S03]  /*0430*/  BSSY.RECONVERGENT B2, `(.L_x_12) ;  /* 0x0000035000027945 */ /* 0x000fe60003800200 */
[----:B------:R-:W-:Y:S01]  /*0440*/  IMAD.IADD R9, R9, 0x1, -R0 ;  /* 0x0000000109097824 */ /* 0x000fe200078e0a00 */
[C---:B------:R-:W-:Y:S01]  /*0450*/  IADD3 R7, PT, PT, R6.reuse, 0x7f, -R7 ;  /* 0x0000007f06077810 */ /* 0x040fe20007ffe807 */
[----:B------:R-:W-:Y:S02]  /*0460*/  IMAD R0, R6, -0x800000, R8 ;  /* 0xff80000006007824 */ /* 0x000fe400078e0208 */
[----:B------:R-:W0:Y:S01]  /*0470*/  MUFU.RCP R3, R9 ;  /* 0x0000000900037308 */ /* 0x000e220000001000 */
[----:B------:R-:W-:Y:S01]  /*0480*/  FADD.FTZ R11, -R9, -RZ ;  /* 0x800000ff090b7221 */ /* 0x000fe20000010100 */
[----:B------:R-:W-:-:S03]  /*0490*/  IMAD.IADD R7, R7, 0x1, R10 ;  /* 0x0000000107077824 */ /* 0x000fc600078e020a */
[----:B0-----:R-:W-:-:S04]  /*04a0*/  FFMA R12, R3, R11, 1 ;  /* 0x3f800000030c7423 */ /* 0x001fc8000000000b */
[----:B------:R-:W-:-:S04]  /*04b0*/  FFMA R12, R3, R12, R3 ;  /* 0x0000000c030c7223 */ /* 0x000fc80000000003 */
[----:B------:R-:W-:-:S04]  /*04c0*/  FFMA R3, R0, R12, RZ ;  /* 0x0000000c00037223 */ /* 0x000fc800000000ff */
[----:B------:R-:W-:-:S04]  /*04d0*/  FFMA R8, R11, R3, R0 ;  /* 0x000000030b087223 */ /* 0x000fc80000000000 */
[----:B------:R-:W-:-:S04]  /*04e0*/  FFMA R13, R12, R8, R3 ;  /* 0x000000080c0d7223 */ /* 0x000fc80000000003 */
[----:B------:R-:W-:-:S04]  /*04f0*/  FFMA R8, R11, R13, R0 ;  /* 0x0000000d0b087223 */ /* 0x000fc80000000000 */
[----:B------:R-:W-:-:S05]  /*0500*/  FFMA R0, R12, R8, R13 ;  /* 0x000000080c007223 */ /* 0x000fca000000000d */
[----:B------:R-:W-:-:S04]  /*0510*/  SHF.R.U32.HI R3, RZ, 0x17, R0 ;  /* 0x00000017ff037819 */ /* 0x000fc80000011600 */
[----:B------:R-:W-:-:S05]  /*0520*/  LOP3.LUT R3, R3, 0xff, RZ, 0xc0, !PT ;  /* 0x000000ff03037812 */ /* 0x000fca00078ec0ff */
[----:B------:R-:W-:-:S04]  /*0530*/  IMAD.IADD R9, R3, 0x1, R7 ;  /* 0x0000000103097824 */ /* 0x000fc800078e0207 */
[----:B------:R-:W-:-:S05]  /*0540*/  VIADD R3, R9, 0xffffffff ;  /* 0xffffffff09037836 */ /* 0x000fca0000000000 */
[----:B------:R-:W-:-:S13]  /*0550*/  ISETP.GE.U32.AND P0, PT, R3, 0xfe, PT ;  /* 0x000000fe0300780c */ /* 0x000fda0003f06070 */
[----:B------:R-:W-:Y:S05]  /*0560*/  @!P0 BRA `(.L_x_13) ;  /* 0x0000000000808947 */ /* 0x000fea0003800000 */
[----:B------:R-:W-:-:S13]  /*0570*/  ISETP.GT.AND P0, PT, R9, 0xfe, PT ;  /* 0x000000fe0900780c */ /* 0x000fda0003f04270 */
[----:B------:R-:W-:Y:S05]  /*0580*/  @P0 BRA `(.L_x_14) ;  /* 0x00000000006c0947 */ /* 0x000fea0003800000 */
[----:B------:R-:W-:-:S13]  /*0590*/  ISETP.GE.AND P0, PT, R9, 0x1, PT ;  /* 0x000000010900780c */ /* 0x000fda0003f06270 */
[----:B------:R-:W-:Y:S05]  /*05a0*/  @P0 BRA `(.L_x_15) ;  /* 0x0000000000740947 */ /* 0x000fea0003800000 */
[----:B------:R-:W-:Y:S02]  /*05b0*/  ISETP.GE.AND P0, PT, R9, -0x18, PT ;  /* 0xffffffe80900780c */ /* 0x000fe40003f06270 */
[----:B------:R-:W-:-:S11]  /*05c0*/  LOP3.LUT R0, R0, 0x80000000, RZ, 0xc0, !PT ;  /* 0x8000000000007812 */ /* 0x000fd600078ec0ff */
[----:B------:R-:W-:Y:S05]  /*05d0*/  @!P0 BRA `(.L_x_15) ;  /* 0x0000000000688947 */ /* 0x000fea0003800000 */
[CCC-:B------:R-:W-:Y:S01]  /*05e0*/  FFMA.RZ R3, R12.reuse, R8.reuse, R13.reuse ;  /* 0x000000080c037223 */ /* 0x1c0fe2000000c00d */
[CCC-:B------:R-:W-:Y:S01]  /*05f0*/  FFMA.RM R6, R12.reuse, R8.reuse, R13.reuse ;  /* 0x000000080c067223 */ /* 0x1c0fe2000000400d */
[C---:B------:R-:W-:Y:S02]  /*0600*/  ISETP.NE.AND P2, PT, R9.reuse, RZ, PT ;  /* 0x000000ff0900720c */ /* 0x040fe40003f45270 */
[----:B------:R-:W-:Y:S02]  /*0610*/  ISETP.NE.AND P1, PT, R9, RZ, PT ;  /* 0x000000ff0900720c */ /* 0x000fe40003f25270 */
[----:B------:R-:W-:Y:S01]  /*0620*/  LOP3.LUT R7, R3, 0x7fffff, RZ, 0xc0, !PT ;  /* 0x007fffff03077812 */ /* 0x000fe200078ec0ff */
[----:B------:R-:W-:Y:S01]  /*0630*/  FFMA.RP R3, R12, R8, R13 ;  /* 0x000000080c037223 */ /* 0x000fe2000000800d */
[----:B------:R-:W-:Y:S02]  /*0640*/  VIADD R8, R9, 0x20 ;  /* 0x0000002009087836 */ /* 0x000fe40000000000 */
[----:B------:R-:W-:Y:S01]  /*0650*/  LOP3.LUT R7, R7, 0x800000, RZ, 0xfc, !PT ;  /* 0x0080000007077812 */ /* 0x000fe200078efcff */
[----:B------:R-:W-:Y:S01]  /*0660*/  IMAD.MOV R9, RZ, RZ, -R9 ;  /* 0x000000ffff097224 */ /* 0x000fe200078e0a09 */
[----:B------:R-:W-:-:S02]  /*0670*/  FSETP.NEU.FTZ.AND P0, PT, R3, R6, PT ;  /* 0x000000060300720b */ /* 0x000fc40003f1d000 */
[----:B------:R-:W-:Y:S02]  /*0680*/  SHF.L.U32 R8, R7, R8, RZ ;  /* 0x0000000807087219 */ /* 0x000fe400000006ff */
[----:B------:R-:W-:Y:S02]  /*0690*/  SEL R6, R9, RZ, P2 ;  /* 0x000000ff09067207 */ /* 0x000fe40001000000 */
[----:B------:R-:W-:Y:S02]  /*06a0*/  ISETP.NE.AND P1, PT, R8, RZ, P1 ;  /* 0x000000ff0800720c */ /* 0x000fe40000f25270 */
[----:B------:R-:W-:Y:S02]  /*06b0*/  SHF.R.U32.HI R6, RZ, R6, R7 ;  /* 0x00000006ff067219 */ /* 0x000fe40000011607 */
[----:B------:R-:W-:Y:S02]  /*06c0*/  PLOP3.LUT P0, PT, P0, P1, PT, 0xf8, 0x8f ;  /* 0x00000000008f781c */ /* 0x000fe40000703f70 */
[----:B------:R-:W-:-:S02]  /*06d0*/  SHF.R.U32.HI R8, RZ, 0x1, R6 ;  /* 0x00000001ff087819 */ /* 0x000fc40000011606 */
[----:B------:R-:W-:-:S04]  /*06e0*/  SEL R3, RZ, 0x1, !P0 ;  /* 0x00000001ff037807 */ /* 0x000fc80004000000 */
[----:B------:R-:W-:-:S04]  /*06f0*/  LOP3.LUT R3, R3, 0x1, R8, 0xf8, !PT ;  /* 0x0000000103037812 */ /* 0x000fc800078ef808 */
[----:B------:R-:W-:-:S05]  /*0700*/  LOP3.LUT R3, R3, R6, RZ, 0xc0, !PT ;  /* 0x0000000603037212 */ /* 0x000fca00078ec0ff */
[----:B------:R-:W-:-:S05]  /*0710*/  IMAD.IADD R3, R8, 0x1, R3 ;  /* 0x0000000108037824 */ /* 0x000fca00078e0203 */
[----:B------:R-:W-:Y:S01]  /*0720*/  LOP3.LUT R0, R3, R0, RZ, 0xfc, !PT ;  /* 0x0000000003007212 */ /* 0x000fe200078efcff */
[----:B------:R-:W-:Y:S06]  /*0730*/  BRA `(.L_x_15) ;  /* 0x0000000000107947 */ /* 0x000fec0003800000 */
.L_x_14:
[----:B------:R-:W-:-:S04]  /*0740*/  LOP3.LUT R0, R0, 0x80000000, RZ, 0xc0, !PT ;  /* 0x8000000000007812 */ /* 0x000fc800078ec0ff */
[----:B------:R-:W-:Y:S01]  /*0750*/  LOP3.LUT R0, R0, 0x7f800000, RZ, 0xfc, !PT ;  /* 0x7f80000000007812 */ /* 0x000fe200078efcff */
[----:B------:R-:W-:Y:S06]  /*0760*/  BRA `(.L_x_15) ;  /* 0x0000000000047947 */ /* 0x000fec0003800000 */
.L_x_13:
[----:B------:R-:W-:-:S07]  /*0770*/  IMAD R0, R7, 0x800000, R0 ;  /* 0x0080000007007824 */ /* 0x000fce00078e0200 */
.L_x_15:
[----:B------:R-:W-:Y:S05]  /*0780*/  BSYNC.RECONVERGENT B2 ;  /* 0x0000000000027941 */ /* 0x000fea0003800200 */
.L_x_12:
[----:B------:R-:W-:Y:S05]  /*0790*/  BRA `(.L_x_16) ;  /* 0x0000000000207947 */ /* 0x000fea0003800000 */
.L_x_11:
[----:B------:R-:W-:-:S04]  /*07a0*/  LOP3.LUT R0, R9, 0x80000000, R8, 0x48, !PT ;  /* 0x8000000009007812 */ /* 0x000fc800078e4808 */
[----:B------:R-:W-:Y:S01]  /*07b0*/  LOP3.LUT R0, R0, 0x7f800000, RZ, 0xfc, !PT ;  /* 0x7f80000000007812 */ /* 0x000fe200078efcff */
[----:B------:R-:W-:Y:S06]  /*07c0*/  BRA `(.L_x_16) ;  /* 0x0000000000147947 */ /* 0x000fec0003800000 */
.L_x_10:
[----:B------:R-:W-:Y:S01]  /*07d0*/  LOP3.LUT R0, R9, 0x80000000, R8, 0x48, !PT ;  /* 0x8000000009007812 */ /* 0x000fe200078e4808 */
[----:B------:R-:W-:Y:S06]  /*07e0*/  BRA `(.L_x_16) ;  /* 0x00000000000c7947 */ /* 0x000fec0003800000 */
.L_x_9:
[----:B------:R-:W0:Y:S01]  /*07f0*/  MUFU.RSQ R0, -QNAN ;  /* 0xffc0000000007908 */ /* 0x000e220000001400 */
[----:B------:R-:W-:Y:S05]  /*0800*/  BRA `(.L_x_16) ;  /* 0x0000000000047947 */ /* 0x000fea0003800000 */
.L_x_8:
[----:B------:R-:W-:-:S07]  /*0810*/  FADD.FTZ R0, R0, R3 ;  /* 0x0000000300007221 */ /* 0x000fce0000010000 */
.L_x_16:
[----:B------:R-:W-:Y:S05]  /*0820*/  BSYNC.RECONVERGENT B1 ;  /* 0x0000000000017941 */ /* 0x000fea0003800200 */
.L_x_6:
[----:B------:R-:W-:-:S04]  /*0830*/  IMAD.MOV.U32 R3, RZ, RZ, 0x0 ;  /* 0x00000000ff037424 */ /* 0x000fc800078e00ff */
[----:B0-----:R-:W-:Y:S05]  /*0840*/  RET.REL.NODEC R2 `(_Z7softmaxPfS_i) ;  /* 0xfffffff402ec7950 */ /* 0x001fea0003c3ffff */
.L_x_17:
        /* <DEDUP_REMOVED lines=11> */
.L_x_18:


//--------------------- .nv.shared._Z12SumReductionPfS_i --------------------------
	.section	.nv.shared._Z12SumReductionPfS_i,"aw",@nobits
	.sectionflags	@""
	.align	4
.nv.shared._Z12SumReductionPfS_i:
	.zero		1536


//--------------------- .nv.shared.reserved.0     --------------------------
	.section	.nv.shared.reserved.0,"aw",@nobits
	.weak		__nv_reservedSMEM_offset_0_alias
	.size		__nv_reservedSMEM_offset_0_alias, 0, 64
	.other		__nv_reservedSMEM_offset_0_alias,@"STO_CUDA_RESERVED_SHARED STV_DEFAULT"
__nv_reservedSMEM_offset_0_alias:
	.zero		0
	.zero		64


//--------------------- .nv.constant0._Z12SumReductionPfS_i --------------------------
	.section	.nv.constant0._Z12SumReductionPfS_i,"a",@progbits
	.sectionflags	@""
	.align	4
.nv.constant0._Z12SumReductionPfS_i:
	.zero		916


//--------------------- .nv.constant0._Z18ExponentiateKernelPfi --------------------------
	.section	.nv.constant0._Z18ExponentiateKernelPfi,"a",@progbits
	.sectionflags	@""
	.align	4
.nv.constant0._Z18ExponentiateKernelPfi:
	.zero		908


//--------------------- .nv.constant0._Z7softmaxPfS_i --------------------------
	.section	.nv.constant0._Z7softmaxPfS_i,"a",@progbits
	.sectionflags	@""
	.align	4
.nv.constant0._Z7softmaxPfS_i:
	.zero		916


//--------------------- SYMBOLS --------------------------

	.type		.nv.reservedSmem.offset0,@object
	.size		.nv.reservedSmem.offset0,0x4
	.type		.nv.reservedSmem.cap,@object
	.size		.nv.reservedSmem.cap,0x4
